	.headerflags	@"EF_CUDA_TEXMODE_UNIFIED EF_CUDA_64BIT_ADDRESS EF_CUDA_ACCELERATORS EF_CUDA_SM90 EF_CUDA_VIRTUAL_SM(EF_CUDA_SM90)"
	.elftype	@"ET_EXEC"


//--------------------- .nv.info                  --------------------------
	.section	.nv.info,"",@"SHT_CUDA_INFO"
	.align	4


	//----- nvinfo : EIATTR_REGCOUNT
	.align		4
        /*0000*/ 	.byte	0x04, 0x2f
        /*0002*/ 	.short	(.L_3 - .L_2)
	.align		4
.L_2:
        /*0004*/ 	.word	index@(triton_poi_fused__native_batch_norm_legit_no_training_add_relu_62)
        /*0008*/ 	.word	0x00000020


	//----- nvinfo : EIATTR_MIN_STACK_SIZE
	.align		4
.L_3:
        /*000c*/ 	.byte	0x04, 0x12
        /*000e*/ 	.short	(.L_5 - .L_4)
	.align		4
.L_4:
        /*0010*/ 	.word	index@(triton_poi_fused__native_batch_norm_legit_no_training_add_relu_62)
        /*0014*/ 	.word	0x00000000


	//----- nvinfo : EIATTR_FRAME_SIZE
	.align		4
.L_5:
        /*0018*/ 	.byte	0x04, 0x11
        /*001a*/ 	.short	(.L_7 - .L_6)
	.align		4
.L_6:
        /*001c*/ 	.word	index@(triton_poi_fused__native_batch_norm_legit_no_training_add_relu_62)
        /*0020*/ 	.word	0x00000000


	//----- nvinfo : EIATTR_MIN_STACK_SIZE
	.align		4
.L_7:
        /*0024*/ 	.byte	0x04, 0x12
        /*0026*/ 	.short	(.L_9 - .L_8)
	.align		4
.L_8:
        /*0028*/ 	.word	index@(triton_poi_fused__native_batch_norm_legit_no_training_add_relu_62)
        /*002c*/ 	.word	0x00000000
.L_9:


//--------------------- .nv.info.triton_poi_fused__native_batch_norm_legit_no_training_add_relu_62 --------------------------
	.section	.nv.info.triton_poi_fused__native_batch_norm_legit_no_training_add_relu_62,"",@"SHT_CUDA_INFO"
	.sectionflags	@""
	.align	4


	//----- nvinfo : EIATTR_CUDA_API_VERSION
	.align		4
        /*0000*/ 	.byte	0x04, 0x37
        /*0002*/ 	.short	(.L_11 - .L_10)
.L_10:
        /*0004*/ 	.word	0x0000007c


	//----- nvinfo : EIATTR_KPARAM_INFO
	.align		4
.L_11:
        /*0008*/ 	.byte	0x04, 0x17
        /*000a*/ 	.short	(.L_13 - .L_12)
.L_12:
        /*000c*/ 	.word	0x00000000
        /*0010*/ 	.short	0x0009
        /*0012*/ 	.short	0x0044
        /*0014*/ 	.byte	0x00, 0xf0, 0x11, 0x00


	//----- nvinfo : EIATTR_KPARAM_INFO
	.align		4
.L_13:
        /*0018*/ 	.byte	0x04, 0x17
        /*001a*/ 	.short	(.L_15 - .L_14)
.L_14:
        /*001c*/ 	.word	0x00000000
        /*0020*/ 	.short	0x0008
        /*0022*/ 	.short	0x0040
        /*0024*/ 	.byte	0x00, 0xf0, 0x11, 0x00


	//----- nvinfo : EIATTR_KPARAM_INFO
	.align		4
.L_15:
        /*0028*/ 	.byte	0x04, 0x17
        /*002a*/ 	.short	(.L_17 - .L_16)
.L_16:
        /*002c*/ 	.word	0x00000000
        /*0030*/ 	.short	0x0007
        /*0032*/ 	.short	0x0038
        /*0034*/ 	.byte	0x00, 0xf4, 0x21, 0x00


	//----- nvinfo : EIATTR_KPARAM_INFO
	.align		4
.L_17:
        /*0038*/ 	.byte	0x04, 0x17
        /*003a*/ 	.short	(.L_19 - .L_18)
.L_18:
        /*003c*/ 	.word	0x00000000
        /*0040*/ 	.short	0x0006
        /*0042*/ 	.short	0x0030
        /*0044*/ 	.byte	0x00, 0xf4, 0x21, 0x00


	//----- nvinfo : EIATTR_KPARAM_INFO
	.align		4
.L_19:
        /*0048*/ 	.byte	0x04, 0x17
        /*004a*/ 	.short	(.L_21 - .L_20)
.L_20:
        /*004c*/ 	.word	0x00000000
        /*0050*/ 	.short	0x0005
        /*0052*/ 	.short	0x0028
        /*0054*/ 	.byte	0x00, 0xf4, 0x21, 0x00


	//----- nvinfo : EIATTR_KPARAM_INFO
	.align		4
.L_21:
        /*0058*/ 	.byte	0x04, 0x17
        /*005a*/ 	.short	(.L_23 - .L_22)
.L_22:
        /*005c*/ 	.word	0x00000000
        /*0060*/ 	.short	0x0004
        /*0062*/ 	.short	0x0020
        /*0064*/ 	.byte	0x00, 0xf4, 0x21, 0x00


	//----- nvinfo : EIATTR_KPARAM_INFO
	.align		4
.L_23:
        /*0068*/ 	.byte	0x04, 0x17
        /*006a*/ 	.short	(.L_25 - .L_24)
.L_24:
        /*006c*/ 	.word	0x00000000
        /*0070*/ 	.short	0x0003
        /*0072*/ 	.short	0x0018
        /*0074*/ 	.byte	0x00, 0xf4, 0x21, 0x00


	//----- nvinfo : EIATTR_KPARAM_INFO
	.align		4
.L_25:
        /*0078*/ 	.byte	0x04, 0x17
        /*007a*/ 	.short	(.L_27 - .L_26)
.L_26:
        /*007c*/ 	.word	0x00000000
        /*0080*/ 	.short	0x0002
        /*0082*/ 	.short	0x0010
        /*0084*/ 	.byte	0x00, 0xf4, 0x21, 0x00


	//----- nvinfo : EIATTR_KPARAM_INFO
	.align		4
.L_27:
        /*0088*/ 	.byte	0x04, 0x17
        /*008a*/ 	.short	(.L_29 - .L_28)
.L_28:
        /*008c*/ 	.word	0x00000000
        /*0090*/ 	.short	0x0001
        /*0092*/ 	.short	0x0008
        /*0094*/ 	.byte	0x00, 0xf4, 0x21, 0x00


	//----- nvinfo : EIATTR_KPARAM_INFO
	.align		4
.L_29:
        /*0098*/ 	.byte	0x04, 0x17
        /*009a*/ 	.short	(.L_31 - .L_30)
.L_30:
        /*009c*/ 	.word	0x00000000
        /*00a0*/ 	.short	0x0000
        /*00a2*/ 	.short	0x0000
        /*00a4*/ 	.byte	0x00, 0xf4, 0x21, 0x00


	//----- nvinfo : EIATTR_SPARSE_MMA_MASK
	.align		4
.L_31:
        /*00a8*/ 	.byte	0x03, 0x50
        /*00aa*/ 	.short	0x0000


	//----- nvinfo : EIATTR_MAXREG_COUNT
	.align		4
        /*00ac*/ 	.byte	0x03, 0x1b
        /*00ae*/ 	.short	0x00ff


	//----- nvinfo : EIATTR_EXIT_INSTR_OFFSETS
	.align		4
        /*00b0*/ 	.byte	0x04, 0x1c
        /*00b2*/ 	.short	(.L_33 - .L_32)


	//   ....[0]....
.L_32:
        /*00b4*/ 	.word	0x000007b0


	//   ....[1]....
        /*00b8*/ 	.word	0x00000800


	//----- nvinfo : EIATTR_REQNTID
	.align		4
.L_33:
        /*00bc*/ 	.byte	0x04, 0x10
        /*00be*/ 	.short	(.L_35 - .L_34)
.L_34:
        /*00c0*/ 	.word	0x00000080
        /*00c4*/ 	.word	0x00000001
        /*00c8*/ 	.word	0x00000001


	//----- nvinfo : EIATTR_CBANK_PARAM_SIZE
	.align		4
.L_35:
        /*00cc*/ 	.byte	0x03, 0x19
        /*00ce*/ 	.short	0x0048


	//----- nvinfo : EIATTR_PARAM_CBANK
	.align		4
        /*00d0*/ 	.byte	0x04, 0x0a
        /*00d2*/ 	.short	(.L_37 - .L_36)
	.align		4
.L_36:
        /*00d4*/ 	.word	index@(.nv.constant0.triton_poi_fused__native_batch_norm_legit_no_training_add_relu_62)
        /*00d8*/ 	.short	0x0210
        /*00da*/ 	.short	0x0048


	//----- nvinfo : EIATTR_SW_WAR
	.align		4
.L_37:
        /*00dc*/ 	.byte	0x04, 0x36
        /*00de*/ 	.short	(.L_39 - .L_38)
.L_38:
        /*00e0*/ 	.word	0x00000008
.L_39:


//--------------------- .nv.callgraph             --------------------------
	.section	.nv.callgraph,"",@"SHT_CUDA_CALLGRAPH"
	.align	4
	.sectionentsize	8
	.align		4
        /*0000*/ 	.word	0x00000000
	.align		4
        /*0004*/ 	.word	0xffffffff
	.align		4
        /*0008*/ 	.word	0x00000000
	.align		4
        /*000c*/ 	.word	0xfffffffe
	.align		4
        /*0010*/ 	.word	0x00000000
	.align		4
        /*0014*/ 	.word	0xfffffffd
	.align		4
        /*0018*/ 	.word	0x00000000
	.align		4
        /*001c*/ 	.word	0xfffffffc


//--------------------- .nv.constant4             --------------------------
	.section	.nv.constant4,"a",@progbits
	.align	8
	.align		8
.nv.constant4:
        /*0000*/ 	.dword	_$_str
	.align		8
        /*0008*/ 	.dword	_$_str_$_2


//--------------------- .text.triton_poi_fused__native_batch_norm_legit_no_training_add_relu_62 --------------------------
	.section	.text.triton_poi_fused__native_batch_norm_legit_no_training_add_relu_62,"ax",@progbits
	.sectionflags	@"SHF_BARRIERS=1"
	.align	128
        .global         triton_poi_fused__native_batch_norm_legit_no_training_add_relu_62
        .type           triton_poi_fused__native_batch_norm_legit_no_training_add_relu_62,@function
        .size           triton_poi_fused__native_batch_norm_legit_no_training_add_relu_62,(.L_x_1 - triton_poi_fused__native_batch_norm_legit_no_training_add_relu_62)
        .other          triton_poi_fused__native_batch_norm_legit_no_training_add_relu_62,@"STO_CUDA_ENTRY STV_DEFAULT"
triton_poi_fused__native_batch_norm_legit_no_training_add_relu_62:
.text.triton_poi_fused__native_batch_norm_legit_no_training_add_relu_62:
[----:B------:R-:W0:Y:S01]  /*0000*/  LDC R1, c[0x0][0x28] ;  /* 0x00000a00ff017b82 */ /* 0x000e220000000800 */
[----:B------:R-:W1:Y:S07]  /*0010*/  S2R R19, SR_TID.X ;  /* 0x0000000000137919 */ /* 0x000e6e0000002100 */
[----:B------:R-:W2:Y:S01]  /*0020*/  LDC.64 R6, c[0x0][0x220] ;  /* 0x00008800ff067b82 */ /* 0x000ea20000000a00 */
[----:B------:R-:W-:Y:S01]  /*0030*/  ULDC.64 UR6, c[0x0][0x208] ;  /* 0x0000820000067ab9 */ /* 0x000fe20000000a00 */
[----:B------:R-:W3:Y:S01]  /*0040*/  S2R R18, SR_CTAID.Y ;  /* 0x0000000000127919 */ /* 0x000ee20000002600 */
[----:B------:R-:W4:Y:S05]  /*0050*/  S2R R8, SR_CTAID.X ;  /* 0x0000000000087919 */ /* 0x000f2a0000002500 */
[----:B------:R-:W5:Y:S08]  /*0060*/  LDC.64 R16, c[0x0][0x218] ;  /* 0x00008600ff107b82 */ /* 0x000f700000000a00 */
[----:B------:R-:W4:Y:S08]  /*0070*/  LDC.64 R20, c[0x0][0x210] ;  /* 0x00008400ff147b82 */ /* 0x000f300000000a00 */
[----:B------:R-:W5:Y:S01]  /*0080*/  LDC.64 R14, c[0x0][0x228] ;  /* 0x00008a00ff0e7b82 */ /* 0x000f620000000a00 */
[----:B-1----:R-:W-:-:S07]  /*0090*/  SHF.L.U32 R9, R19, 0x1, RZ ;  /* 0x0000000113097819 */ /* 0x002fce00000006ff */
[----:B------:R-:W1:Y:S01]  /*00a0*/  LDC.64 R10, c[0x0][0x230] ;  /* 0x00008c00ff0a7b82 */ /* 0x000e620000000a00 */
[----:B------:R-:W-:-:S04]  /*00b0*/  LOP3.LUT R9, R9, 0xfe, RZ, 0xc0, !PT ;  /* 0x000000fe09097812 */ /* 0x000fc800078ec0ff */
[----:B---3--:R-:W-:-:S04]  /*00c0*/  PRMT R0, R9, 0x6540, R18 ;  /* 0x0000654009007816 */ /* 0x008fc80000000012 */
[C---:B------:R-:W-:Y:S01]  /*00d0*/  ISETP.GE.AND P2, PT, R0.reuse, 0x340, PT ;  /* 0x000003400000780c */ /* 0x040fe20003f46270 */
[----:B------:R-:W-:-:S05]  /*00e0*/  IMAD.HI R2, R0, 0x4ec4ec4f, RZ ;  /* 0x4ec4ec4f00027827 */ /* 0x000fca00078e02ff */
[----:B------:R-:W-:-:S04]  /*00f0*/  SHF.R.U32.HI R3, RZ, 0x1f, R2 ;  /* 0x0000001fff037819 */ /* 0x000fc80000011602 */
[----:B------:R-:W-:Y:S02]  /*0100*/  LEA.HI.SX32 R5, R2, R3, 0x1a ;  /* 0x0000000302057211 */ /* 0x000fe400078fd2ff */
[----:B------:R-:W-:-:S03]  /*0110*/  CS2R R2, SRZ ;  /* 0x0000000000027805 */ /* 0x000fc6000001ff00 */
[----:B------:R-:W-:-:S04]  /*0120*/  IMAD R13, R5, -0xd0, R0 ;  /* 0xffffff30050d7824 */ /* 0x000fc800078e0200 */
[----:B--2---:R-:W-:-:S05]  /*0130*/  IMAD.WIDE R6, R13, 0x4, R6 ;  /* 0x000000040d067825 */ /* 0x004fca00078e0206 */
[----:B------:R2:W3:Y:S01]  /*0140*/  @!P2 LDG.E.EL.64 R2, desc[UR6][R6.64] ;  /* 0x000000060602a981 */ /* 0x0004e2000c2e1b00 */
[C---:B----4-:R-:W-:Y:S01]  /*0150*/  ISETP.GE.AND P0, PT, R8.reuse, 0x4, PT ;  /* 0x000000040800780c */ /* 0x050fe20003f06270 */
[----:B------:R-:W-:Y:S02]  /*0160*/  IMAD R4, R8, 0xd0, R13 ;  /* 0x000000d008047824 */ /* 0x000fe400078e020d */
[----:B-----5:R-:W-:Y:S01]  /*0170*/  IMAD.WIDE R16, R13, 0x4, R16 ;  /* 0x000000040d107825 */ /* 0x020fe200078e0210 */
[----:B------:R-:W-:-:S03]  /*0180*/  ISETP.LT.AND P1, PT, R0, 0x340, !P0 ;  /* 0x000003400000780c */ /* 0x000fc60004721270 */
[----:B------:R-:W-:Y:S01]  /*0190*/  IMAD R0, R5, 0x340, R4 ;  /* 0x0000034005007824 */ /* 0x000fe200078e0204 */
[----:B------:R-:W-:Y:S02]  /*01a0*/  CS2R R4, SRZ ;  /* 0x0000000000047805 */ /* 0x000fe4000001ff00 */
[----:B--2---:R-:W-:Y:S01]  /*01b0*/  CS2R R6, SRZ ;  /* 0x0000000000067805 */ /* 0x004fe2000001ff00 */
[----:B0-----:R-:W-:-:S04]  /*01c0*/  IMAD.WIDE R14, R13, 0x4, R14 ;  /* 0x000000040d0e7825 */ /* 0x001fc800078e020e */
[----:B------:R-:W-:Y:S01]  /*01d0*/  IMAD.WIDE R20, R0, 0x4, R20 ;  /* 0x0000000400147825 */ /* 0x000fe200078e0214 */
[----:B------:R0:W2:Y:S03]  /*01e0*/  @!P2 LDG.E.EL.64 R4, desc[UR6][R16.64] ;  /* 0x000000061004a981 */ /* 0x0000a6000c2e1b00 */
[----:B-1----:R-:W-:Y:S01]  /*01f0*/  IMAD.WIDE R22, R13, 0x4, R10 ;  /* 0x000000040d167825 */ /* 0x002fe200078e020a */
[----:B------:R1:W2:Y:S01]  /*0200*/  @P1 LDG.E.EL.64 R6, desc[UR6][R20.64] ;  /* 0x0000000614061981 */ /* 0x0002a2000c2e1b00 */
[----:B------:R-:W-:Y:S02]  /*0210*/  CS2R R12, SRZ ;  /* 0x00000000000c7805 */ /* 0x000fe4000001ff00 */
[----:B------:R-:W-:Y:S02]  /*0220*/  CS2R R10, SRZ ;  /* 0x00000000000a7805 */ /* 0x000fe4000001ff00 */
[----:B------:R-:W-:-:S02]  /*0230*/  LOP3.LUT R19, R19, 0x7f, RZ, 0xc0, !PT ;  /* 0x0000007f13137812 */ /* 0x000fc400078ec0ff */
[----:B------:R-:W-:Y:S01]  /*0240*/  SHF.L.U32 R24, R18, 0x8, RZ ;  /* 0x0000000812187819 */ /* 0x000fe200000006ff */
[----:B0-----:R-:W0:Y:S01]  /*0250*/  LDC.64 R16, c[0x0][0x238] ;  /* 0x00008e00ff107b82 */ /* 0x001e220000000a00 */
[----:B------:R4:W5:Y:S04]  /*0260*/  @!P2 LDG.E.EL.64 R12, desc[UR6][R14.64] ;  /* 0x000000060e0ca981 */ /* 0x000968000c2e1b00 */
[----:B------:R4:W5:Y:S01]  /*0270*/  @!P2 LDG.E.EL.64 R10, desc[UR6][R22.64] ;  /* 0x00000006160aa981 */ /* 0x000962000c2e1b00 */
[----:B------:R-:W-:Y:S02]  /*0280*/  PRMT R25, R19, 0x6540, R18 ;  /* 0x0000654013197816 */ /* 0x000fe40000000012 */
[----:B------:R-:W-:-:S03]  /*0290*/  LOP3.LUT R27, R24, 0x80, R19, 0xfe, !PT ;  /* 0x00000080181b7812 */ /* 0x000fc600078efe13 */
[----:B-1----:R-:W-:-:S04]  /*02a0*/  IMAD.HI R20, R25, 0x4ec4ec4f, RZ ;  /* 0x4ec4ec4f19147827 */ /* 0x002fc800078e02ff */
[----:B------:R-:W-:Y:S01]  /*02b0*/  IMAD.HI R18, R27, 0x4ec4ec4f, RZ ;  /* 0x4ec4ec4f1b127827 */ /* 0x000fe200078e02ff */
[----:B------:R-:W-:-:S04]  /*02c0*/  SHF.R.U32.HI R21, RZ, 0x1f, R20 ;  /* 0x0000001fff157819 */ /* 0x000fc80000011614 */
[----:B------:R-:W-:Y:S02]  /*02d0*/  SHF.R.U32.HI R29, RZ, 0x1f, R18 ;  /* 0x0000001fff1d7819 */ /* 0x000fe40000011612 */
[----:B------:R-:W-:Y:S02]  /*02e0*/  LEA.HI.SX32 R20, R20, R21, 0x1a ;  /* 0x0000001514147211 */ /* 0x000fe400078fd2ff */
[----:B------:R-:W-:Y:S02]  /*02f0*/  LEA.HI.SX32 R18, R18, R29, 0x1a ;  /* 0x0000001d12127211 */ /* 0x000fe400078fd2ff */
[----:B----4-:R-:W-:Y:S01]  /*0300*/  IADD3 R14, R8, 0x340, RZ ;  /* 0x00000340080e7810 */ /* 0x010fe20007ffe0ff */
[----:B------:R-:W-:Y:S02]  /*0310*/  IMAD R21, R20, -0xd0, R25 ;  /* 0xffffff3014157824 */ /* 0x000fe400078e0219 */
[----:B------:R-:W-:Y:S01]  /*0320*/  IMAD R23, R18, -0xd0, R27 ;  /* 0xffffff3012177824 */ /* 0x000fe200078e021b */
[----:B------:R-:W-:-:S02]  /*0330*/  ISETP.LT.AND P2, PT, R25, 0x340, !P0 ;  /* 0x000003401900780c */ /* 0x000fc40004741270 */
[-C--:B------:R-:W-:Y:S02]  /*0340*/  LEA R15, R21, R14.reuse, 0x2 ;  /* 0x0000000e150f7211 */ /* 0x080fe400078e10ff */
[----:B------:R-:W-:Y:S02]  /*0350*/  LEA R29, R23, R14, 0x2 ;  /* 0x0000000e171d7211 */ /* 0x000fe400078e10ff */
[----:B------:R-:W-:Y:S01]  /*0360*/  ISETP.LT.AND P0, PT, R27, 0x340, !P0 ;  /* 0x000003401b00780c */ /* 0x000fe20004701270 */
[----:B------:R-:W-:Y:S01]  /*0370*/  IMAD R15, R20, 0xd00, R15 ;  /* 0x00000d00140f7824 */ /* 0x000fe200078e020f */
[----:B------:R-:W-:Y:S01]  /*0380*/  HFMA2.MMA R22, -RZ, RZ, 0, 0 ;  /* 0x00000000ff167435 */ /* 0x000fe200000001ff */
[----:B------:R-:W-:Y:S01]  /*0390*/  IMAD R29, R18, 0xd00, R29 ;  /* 0x00000d00121d7824 */ /* 0x000fe200078e021d */
[----:B------:R-:W-:Y:S01]  /*03a0*/  MOV R24, RZ ;  /* 0x000000ff00187202 */ /* 0x000fe20000000f00 */
[----:B0-----:R-:W-:-:S04]  /*03b0*/  IMAD.WIDE R14, R15, 0x4, R16 ;  /* 0x000000040f0e7825 */ /* 0x001fc800078e0210 */
[----:B------:R-:W-:-:S03]  /*03c0*/  IMAD.WIDE R16, R29, 0x4, R16 ;  /* 0x000000041d107825 */ /* 0x000fc600078e0210 */
[----:B------:R0:W4:Y:S04]  /*03d0*/  @P2 LDG.E.EL R22, desc[UR6][R14.64] ;  /* 0x000000060e162981 */ /* 0x000128000c2e1900 */
[----:B------:R-:W4:Y:S01]  /*03e0*/  @P0 LDG.E.EL R24, desc[UR6][R16.64] ;  /* 0x0000000610180981 */ /* 0x000f22000c2e1900 */
[----:B0-----:R-:W-:Y:S01]  /*03f0*/  HFMA2.MMA R15, -RZ, RZ, 1.625, 0 ;  /* 0x3e800000ff0f7435 */ /* 0x001fe200000001ff */
[----:B------:R-:W0:Y:S01]  /*0400*/  S2UR UR5, SR_CgaCtaId ;  /* 0x00000000000579c3 */ /* 0x000e220000008800 */
[----:B------:R-:W-:Y:S02]  /*0410*/  UMOV UR4, 0x400 ;  /* 0x0000040000047882 */ /* 0x000fe40000000000 */
[----:B0-----:R-:W-:Y:S01]  /*0420*/  UPRMT UR4, UR5, 0x654, UR4 ;  /* 0x0000065405047896 */ /* 0x001fe20008000004 */
[----:B------:R-:W-:-:S02]  /*0430*/  LEA R21, R21, R8, 0x2 ;  /* 0x0000000815157211 */ /* 0x000fc400078e10ff */
[----:B------:R-:W-:-:S05]  /*0440*/  LEA R23, R23, R8, 0x2 ;  /* 0x0000000817177211 */ /* 0x000fca00078e10ff */
[----:B------:R-:W-:Y:S02]  /*0450*/  IMAD R23, R18, 0x680, R23 ;  /* 0x0000068012177824 */ /* 0x000fe400078e0217 */
[----:B---3--:R-:W-:Y:S01]  /*0460*/  FADD R2, R2, 9.9999997473787516356e-06 ;  /* 0x3727c5ac02027421 */ /* 0x008fe20000000000 */
[----:B------:R-:W-:-:S03]  /*0470*/  FADD R3, R3, 9.9999997473787516356e-06 ;  /* 0x3727c5ac03037421 */ /* 0x000fc60000000000 */
[----:B------:R-:W0:Y:S08]  /*0480*/  MUFU.SQRT R25, R2 ;  /* 0x0000000200197308 */ /* 0x000e300000002000 */
[----:B------:R-:W1:Y:S01]  /*0490*/  MUFU.SQRT R26, R3 ;  /* 0x00000003001a7308 */ /* 0x000e620000002000 */
[C---:B0-----:R-:W-:Y:S02]  /*04a0*/  FSETP.GT.AND P3, PT, R25.reuse, 8.50705917302346158658e+37, PT ;  /* 0x7e8000001900780b */ /* 0x041fe40003f64000 */
[----:B------:R-:W-:-:S02]  /*04b0*/  FSETP.GEU.AND P5, PT, R25, 1.175494350822287508e-38, PT ;  /* 0x008000001900780b */ /* 0x000fc40003fae000 */
[C---:B-1----:R-:W-:Y:S02]  /*04c0*/  FSETP.GT.AND P4, PT, R26.reuse, 8.50705917302346158658e+37, PT ;  /* 0x7e8000001a00780b */ /* 0x042fe40003f84000 */
[----:B------:R-:W-:-:S07]  /*04d0*/  FSETP.GEU.AND P6, PT, R26, 1.175494350822287508e-38, PT ;  /* 0x008000001a00780b */ /* 0x000fce0003fce000 */
[----:B------:R-:W-:-:S04]  /*04e0*/  @P3 FMUL R25, R25, 0.25 ;  /* 0x3e80000019193820 */ /* 0x000fc80000400000 */
[----:B------:R-:W-:Y:S01]  /*04f0*/  @!P5 FMUL R25, R25, 16777216 ;  /* 0x4b8000001919d820 */ /* 0x000fe20000400000 */
[----:B------:R-:W-:-:S04]  /*0500*/  @P4 FMUL R26, R26, 0.25 ;  /* 0x3e8000001a1a4820 */ /* 0x000fc80000400000 */
[----:B------:R-:W-:Y:S01]  /*0510*/  @!P6 FMUL R26, R26, 16777216 ;  /* 0x4b8000001a1ae820 */ /* 0x000fe20000400000 */
[----:B------:R-:W0:Y:S01]  /*0520*/  MUFU.RCP R25, R25 ;  /* 0x0000001900197308 */ /* 0x000e220000001000 */
[----:B------:R-:W-:-:S07]  /*0530*/  FSEL R2, R15, 1, P3 ;  /* 0x3f8000000f027808 */ /* 0x000fce0001800000 */
[----:B------:R-:W1:Y:S01]  /*0540*/  MUFU.RCP R26, R26 ;  /* 0x0000001a001a7308 */ /* 0x000e620000001000 */
[----:B------:R-:W-:Y:S01]  /*0550*/  FSEL R15, R15, 1, P4 ;  /* 0x3f8000000f0f7808 */ /* 0x000fe20002000000 */
[----:B------:R-:W-:-:S04]  /*0560*/  @!P5 FMUL R2, R2, 16777216 ;  /* 0x4b8000000202d820 */ /* 0x000fc80000400000 */
[----:B------:R-:W-:Y:S01]  /*0570*/  @!P6 FMUL R15, R15, 16777216 ;  /* 0x4b8000000f0fe820 */ /* 0x000fe20000400000 */
[----:B0-----:R-:W-:Y:S01]  /*0580*/  FMUL R3, R25, R2 ;  /* 0x0000000219037220 */ /* 0x001fe20000400000 */
[----:B--2---:R-:W-:Y:S01]  /*0590*/  FADD R4, -R4, R6 ;  /* 0x0000000604047221 */ /* 0x004fe20000000100 */
[----:B------:R-:W-:Y:S01]  /*05a0*/  FADD R5, -R5, R7 ;  /* 0x0000000705057221 */ /* 0x000fe20000000100 */
[----:B-1----:R-:W-:Y:S02]  /*05b0*/  FMUL R2, R26, R15 ;  /* 0x0000000f1a027220 */ /* 0x002fe40000400000 */
[----:B------:R-:W-:Y:S02]  /*05c0*/  FMUL R3, R4, R3 ;  /* 0x0000000304037220 */ /* 0x000fe40000400000 */
[----:B------:R-:W-:Y:S02]  /*05d0*/  FMUL R2, R5, R2 ;  /* 0x0000000205027220 */ /* 0x000fe40000400000 */
[----:B-----5:R-:W-:-:S02]  /*05e0*/  FFMA R3, R3, R12, R10 ;  /* 0x0000000c03037223 */ /* 0x020fc4000000000a */
[----:B------:R-:W-:-:S03]  /*05f0*/  FFMA R11, R2, R13, R11 ;  /* 0x0000000d020b7223 */ /* 0x000fc6000000000b */
[----:B------:R-:W-:Y:S02]  /*0600*/  FSETP.GEU.AND P3, PT, R3, RZ, PT ;  /* 0x000000ff0300720b */ /* 0x000fe40003f6e000 */
[----:B------:R-:W-:Y:S02]  /*0610*/  FSETP.GEU.AND P4, PT, R11, RZ, PT ;  /* 0x000000ff0b00720b */ /* 0x000fe40003f8e000 */
[----:B------:R-:W-:Y:S02]  /*0620*/  LEA R4, R9, UR4, 0x3 ;  /* 0x0000000409047c11 */ /* 0x000fe4000f8e18ff */
[----:B------:R-:W-:Y:S02]  /*0630*/  FSEL R5, R3, RZ, P3 ;  /* 0x000000ff03057208 */ /* 0x000fe40001800000 */
[----:B------:R-:W-:-:S03]  /*0640*/  FSEL R11, R11, RZ, P4 ;  /* 0x000000ff0b0b7208 */ /* 0x000fc60002000000 */
[----:B------:R-:W-:Y:S04]  /*0650*/  STS [R4], R5 ;  /* 0x0000000504007388 */ /* 0x000fe80000000800 */
[----:B------:R-:W-:Y:S01]  /*0660*/  STS [R4+0x8], R11 ;  /* 0x0000080b04007388 */ /* 0x000fe20000000800 */
[C---:B------:R-:W-:Y:S02]  /*0670*/  LOP3.LUT R2, R19.reuse, 0x80, RZ, 0xfc, !PT ;  /* 0x0000008013027812 */ /* 0x040fe400078efcff */
[----:B------:R-:W-:Y:S01]  /*0680*/  LEA R10, R19, UR4, 0x3 ;  /* 0x00000004130a7c11 */ /* 0x000fe2000f8e18ff */
[----:B------:R-:W-:Y:S01]  /*0690*/  BAR.SYNC.DEFER_BLOCKING 0x0 ;  /* 0x0000000000007b1d */ /* 0x000fe20000010000 */
[----:B------:R-:W-:-:S07]  /*06a0*/  LEA R12, R2, UR4, 0x3 ;  /* 0x00000004020c7c11 */ /* 0x000fce000f8e18ff */
[----:B------:R-:W0:Y:S01]  /*06b0*/  LDC.64 R2, c[0x0][0x240] ;  /* 0x00009000ff027b82 */ /* 0x000e220000000a00 */
[----:B------:R-:W1:Y:S04]  /*06c0*/  LDS R13, [R10] ;  /* 0x000000000a0d7984 */ /* 0x000e680000000800 */
[----:B------:R-:W2:Y:S01]  /*06d0*/  LDS R15, [R12] ;  /* 0x000000000c0f7984 */ /* 0x000ea20000000800 */
[----:B------:R-:W-:-:S04]  /*06e0*/  IMAD R7, R20, 0x680, R21 ;  /* 0x0000068014077824 */ /* 0x000fc800078e0215 */
[----:B0-----:R-:W-:-:S04]  /*06f0*/  IMAD.WIDE R6, R7, 0x4, R2 ;  /* 0x0000000407067825 */ /* 0x001fc800078e0202 */
[----:B------:R-:W-:-:S04]  /*0700*/  IMAD.WIDE R2, R23, 0x4, R2 ;  /* 0x0000000417027825 */ /* 0x000fc800078e0202 */
[----:B------:R-:W-:Y:S01]  /*0710*/  IMAD R19, R19, -0x4, R10 ;  /* 0xfffffffc13137824 */ /* 0x000fe200078e020a */
[----:B-1----:R0:W-:Y:S04]  /*0720*/  @P2 STG.E desc[UR6][R6.64], R13 ;  /* 0x0000000d06002986 */ /* 0x0021e8000c101906 */
[----:B--2---:R0:W-:Y:S01]  /*0730*/  @P0 STG.E desc[UR6][R2.64], R15 ;  /* 0x0000000f02000986 */ /* 0x0041e2000c101906 */
[----:B----4-:R-:W-:Y:S01]  /*0740*/  FADD R22, R13, R22 ;  /* 0x000000160d167221 */ /* 0x010fe20000000000 */
[----:B------:R-:W-:Y:S01]  /*0750*/  BAR.SYNC.DEFER_BLOCKING 0x0 ;  /* 0x0000000000007b1d */ /* 0x000fe20000010000 */
[----:B------:R-:W-:-:S05]  /*0760*/  FADD R24, R15, R24 ;  /* 0x000000180f187221 */ /* 0x000fca0000000000 */
[----:B------:R0:W-:Y:S04]  /*0770*/  STS [R19], R22 ;  /* 0x0000001613007388 */ /* 0x0001e80000000800 */
[----:B------:R0:W-:Y:S01]  /*0780*/  STS [R19+0x200], R24 ;  /* 0x0002001813007388 */ /* 0x0001e20000000800 */
[----:B------:R-:W-:Y:S01]  /*0790*/  IMAD R4, R9, -0x4, R4 ;  /* 0xfffffffc09047824 */ /* 0x000fe200078e0204 */
[----:B------:R-:W-:Y:S06]  /*07a0*/  BAR.SYNC.DEFER_BLOCKING 0x0 ;  /* 0x0000000000007b1d */ /* 0x000fec0000010000 */
[----:B0-----:R-:W-:Y:S05]  /*07b0*/  @!P1 EXIT ;  /* 0x000000000000994d */ /* 0x001fea0003800000 */
[----:B------:R-:W0:Y:S01]  /*07c0*/  LDS.64 R4, [R4] ;  /* 0x0000000004047984 */ /* 0x000e220000000a00 */
[----:B------:R-:W1:Y:S02]  /*07d0*/  LDC.64 R2, c[0x0][0x248] ;  /* 0x00009200ff027b82 */ /* 0x000e640000000a00 */
[----:B-1----:R-:W-:-:S05]  /*07e0*/  IMAD.WIDE R2, R0, 0x4, R2 ;  /* 0x0000000400027825 */ /* 0x002fca00078e0202 */
[----:B0-----:R-:W-:Y:S01]  /*07f0*/  STG.E.64 desc[UR6][R2.64], R4 ;  /* 0x0000000402007986 */ /* 0x001fe2000c101b06 */
[----:B------:R-:W-:Y:S05]  /*0800*/  EXIT ;  /* 0x000000000000794d */ /* 0x000fea0003800000 */
.L_x_0:
[----:B------:R-:W-:-:S00]  /*0810*/  BRA `(.L_x_0) ;  /* 0xfffffffc00fc7947 */ /* 0x000fc0000383ffff */
[----:B------:R-:W-:-:S00]  /*0820*/  NOP ;  /* 0x0000000000007918 */ /* 0x000fc00000000000 */
        /* <DEDUP_REMOVED lines=13> */
.L_x_1:


//--------------------- .nv.global.init           --------------------------
	.section	.nv.global.init,"aw",@progbits
.nv.global.init:
	.type		_$_str,@object
	.size		_$_str,(_$_str_$_2 - _$_str)
_$_str:
        /*0000*/ 	.byte	0x5f, 0x5f, 0x43, 0x55, 0x44, 0x41, 0x5f, 0x46, 0x54, 0x5a, 0x00
	.type		_$_str_$_2,@object
	.size		_$_str_$_2,(.L_1 - _$_str_$_2)
_$_str_$_2:
        /*000b*/ 	.byte	0x5f, 0x5f, 0x43, 0x55, 0x44, 0x41, 0x5f, 0x50, 0x52, 0x45, 0x43, 0x5f, 0x53, 0x51, 0x52, 0x54
        /*001b*/ 	.byte	0x00
.L_1:


//--------------------- .nv.shared.triton_poi_fused__native_batch_norm_legit_no_training_add_relu_62 --------------------------
	.section	.nv.shared.triton_poi_fused__native_batch_norm_legit_no_training_add_relu_62,"aw",@nobits
	.sectionflags	@""
	.align	16
	.zero		1024


//--------------------- .nv.constant0.triton_poi_fused__native_batch_norm_legit_no_training_add_relu_62 --------------------------
	.section	.nv.constant0.triton_poi_fused__native_batch_norm_legit_no_training_add_relu_62,"a",@progbits
	.sectionflags	@""
	.align	4
.nv.constant0.triton_poi_fused__native_batch_norm_legit_no_training_add_relu_62:
	.zero		600
